//
// Generated by NVIDIA NVVM Compiler
//
// Compiler Build ID: CL-36424714
// Cuda compilation tools, release 13.0, V13.0.88
// Based on NVVM 20.0.0
//

.version 9.0
.target sm_100
.address_size 64

	// .globl	_Z3dotPfS_S_
// _ZZ3dotPfS_S_E5cache has been demoted

.visible .entry _Z3dotPfS_S_(
	.param .u64 .ptr .align 1 _Z3dotPfS_S__param_0,
	.param .u64 .ptr .align 1 _Z3dotPfS_S__param_1,
	.param .u64 .ptr .align 1 _Z3dotPfS_S__param_2
)
{
	.reg .pred 	%p<7>;
	.reg .b32 	%r<21>;
	.reg .b32 	%f<14>;
	.reg .b64 	%rd<12>;
	// demoted variable
	.shared .align 4 .b8 _ZZ3dotPfS_S_E5cache[1024];
	ld.param.u64 	%rd4, [_Z3dotPfS_S__param_0];
	ld.param.u64 	%rd5, [_Z3dotPfS_S__param_1];
	ld.param.u64 	%rd6, [_Z3dotPfS_S__param_2];
	mov.u32 	%r1, %tid.x;
	mov.u32 	%r2, %ctaid.x;
	mov.u32 	%r3, %ntid.x;
	mad.lo.s32 	%r18, %r2, %r3, %r1;
	setp.gt.s32 	%p1, %r18, 33791;
	mov.f32 	%f13, 0f00000000;
	@%p1 bra 	$L__BB0_3;
	mov.u32 	%r13, %nctaid.x;
	mul.lo.s32 	%r5, %r3, %r13;
	cvta.to.global.u64 	%rd1, %rd4;
	cvta.to.global.u64 	%rd2, %rd5;
	mov.f32 	%f13, 0f00000000;
$L__BB0_2:
	mul.wide.s32 	%rd7, %r18, 4;
	add.s64 	%rd8, %rd1, %rd7;
	ld.global.f32 	%f6, [%rd8];
	add.s64 	%rd9, %rd2, %rd7;
	ld.global.f32 	%f7, [%rd9];
	fma.rn.f32 	%f13, %f6, %f7, %f13;
	add.s32 	%r18, %r18, %r5;
	setp.lt.s32 	%p2, %r18, 33792;
	@%p2 bra 	$L__BB0_2;
$L__BB0_3:
	shl.b32 	%r14, %r1, 2;
	mov.u32 	%r15, _ZZ3dotPfS_S_E5cache;
	add.s32 	%r8, %r15, %r14;
	st.shared.f32 	[%r8], %f13;
	bar.sync 	0;
	setp.lt.u32 	%p3, %r3, 2;
	@%p3 bra 	$L__BB0_9;
	shr.u32 	%r19, %r3, 1;
	cvta.to.global.u64 	%rd10, %rd6;
	mul.wide.u32 	%rd11, %r2, 4;
	add.s64 	%rd3, %rd10, %rd11;
$L__BB0_5:
	setp.ge.u32 	%p4, %r1, %r19;
	@%p4 bra 	$L__BB0_8;
	setp.ne.s32 	%p5, %r1, 0;
	shl.b32 	%r16, %r19, 2;
	add.s32 	%r17, %r8, %r16;
	ld.shared.f32 	%f8, [%r17];
	ld.shared.f32 	%f9, [%r8];
	add.f32 	%f10, %f8, %f9;
	st.shared.f32 	[%r8], %f10;
	bar.sync 	0;
	shr.u32 	%r19, %r19, 1;
	@%p5 bra 	$L__BB0_8;
	ld.shared.f32 	%f11, [_ZZ3dotPfS_S_E5cache];
	st.global.f32 	[%rd3], %f11;
$L__BB0_8:
	setp.ne.s32 	%p6, %r19, 0;
	@%p6 bra 	$L__BB0_5;
$L__BB0_9:
	ret;

}


// ===== COMPILED SASS (sm_100) =====

	.target	sm_100

	.elftype	@"ET_EXEC"


//--------------------- .note.nv.tkinfo           --------------------------
	.section	.note.nv.tkinfo,"",@"SHT_NOTE"
	.sectionflags	@"SHF_NOTE_NV_TKINFO"
	.tkinfo
        /*0018*/ 	.word	0x00000002
        /*0030*/ 	.string	""
        /*0030*/ 	.string	"ptxas"
        /*0030*/ 	.string	"Cuda compilation tools, release 13.0, V13.0.88"
        /*0030*/ 	.string	"Build cuda_13.0.r13.0/compiler.36424714_0"
        /*0030*/ 	.string	"-arch sm_100 -m 64 "



//--------------------- .note.nv.cuinfo           --------------------------
	.section	.note.nv.cuinfo,"",@"SHT_NOTE"
	.sectionflags	@"SHF_NOTE_NV_CUINFO"
        /*0018*/ 	.short	0x0002
        /*001a*/ 	.short	0x0064
        /*001c*/ 	.short	0x0082
	.zero		2


//--------------------- .nv.info                  --------------------------
	.section	.nv.info,"",@"SHT_CUDA_INFO"
	.align	4


	//----- nvinfo : EIATTR_REGCOUNT
	.align		4
        /*0000*/ 	.byte	0x04, 0x2f
        /*0002*/ 	.short	(.L_1 - .L_0)
	.align		4
.L_0:
        /*0004*/ 	.word	index@(_Z3dotPfS_S_)
        /*0008*/ 	.word	0x00000011


	//----- nvinfo : EIATTR_FRAME_SIZE
	.align		4
.L_1:
        /*000c*/ 	.byte	0x04, 0x11
        /*000e*/ 	.short	(.L_3 - .L_2)
	.align		4
.L_2:
        /*0010*/ 	.word	index@(_Z3dotPfS_S_)
        /*0014*/ 	.word	0x00000000


	//----- nvinfo : EIATTR_MIN_STACK_SIZE
	.align		4
.L_3:
        /*0018*/ 	.byte	0x04, 0x12
        /*001a*/ 	.short	(.L_5 - .L_4)
	.align		4
.L_4:
        /*001c*/ 	.word	index@(_Z3dotPfS_S_)
        /*0020*/ 	.word	0x00000000
.L_5:


//--------------------- .nv.compat                --------------------------
	.section	.nv.compat,"",@"SHT_CUDA_COMPAT_INFO"
	.align	4
        /*0000*/ 	.byte	0x02, 0x09, 0x00, 0x00, 0x02, 0x02, 0x01, 0x00, 0x02, 0x05, 0x05, 0x00, 0x03, 0x07, 0x01, 0x01
        /*0010*/ 	.byte	0x02, 0x03, 0x00, 0x00, 0x02, 0x06, 0x01, 0x00, 0x04, 0x0b, 0x08, 0x00, 0x09, 0x00, 0x00, 0x00
        /*0020*/ 	.byte	0x00, 0x00, 0x00, 0x00


//--------------------- .nv.info._Z3dotPfS_S_     --------------------------
	.section	.nv.info._Z3dotPfS_S_,"",@"SHT_CUDA_INFO"
	.sectionflags	@""
	.align	4


	//----- nvinfo : EIATTR_CUDA_API_VERSION
	.align		4
        /*0000*/ 	.byte	0x04, 0x37
        /*0002*/ 	.short	(.L_7 - .L_6)
.L_6:
        /*0004*/ 	.word	0x00000082


	//----- nvinfo : EIATTR_KPARAM_INFO
	.align		4
.L_7:
        /*0008*/ 	.byte	0x04, 0x17
        /*000a*/ 	.short	(.L_9 - .L_8)
.L_8:
        /*000c*/ 	.word	0x00000000
        /*0010*/ 	.short	0x0002
        /*0012*/ 	.short	0x0010
        /*0014*/ 	.byte	0x00, 0xf5, 0x21, 0x00


	//----- nvinfo : EIATTR_KPARAM_INFO
	.align		4
.L_9:
        /*0018*/ 	.byte	0x04, 0x17
        /*001a*/ 	.short	(.L_11 - .L_10)
.L_10:
        /*001c*/ 	.word	0x00000000
        /*0020*/ 	.short	0x0001
        /*0022*/ 	.short	0x0008
        /*0024*/ 	.byte	0x00, 0xf5, 0x21, 0x00


	//----- nvinfo : EIATTR_KPARAM_INFO
	.align		4
.L_11:
        /*0028*/ 	.byte	0x04, 0x17
        /*002a*/ 	.short	(.L_13 - .L_12)
.L_12:
        /*002c*/ 	.word	0x00000000
        /*0030*/ 	.short	0x0000
        /*0032*/ 	.short	0x0000
        /*0034*/ 	.byte	0x00, 0xf5, 0x21, 0x00


	//----- nvinfo : EIATTR_SPARSE_MMA_MASK
	.align		4
.L_13:
        /*0038*/ 	.byte	0x03, 0x50
        /*003a*/ 	.short	0x0000


	//----- nvinfo : EIATTR_MAXREG_COUNT
	.align		4
        /*003c*/ 	.byte	0x03, 0x1b
        /*003e*/ 	.short	0x00ff


	//----- nvinfo : EIATTR_NUM_BARRIERS
	.align		4
        /*0040*/ 	.byte	0x02, 0x4c
        /*0042*/ 	.byte	0x01
	.zero		1


	//----- nvinfo : EIATTR_MERCURY_ISA_VERSION
	.align		4
        /*0044*/ 	.byte	0x03, 0x5f
        /*0046*/ 	.short	0x0101


	//----- nvinfo : EIATTR_VRC_CTA_INIT_COUNT
	.align		4
        /*0048*/ 	.byte	0x02, 0x4a
	.zero		1
	.zero		1


	//----- nvinfo : EIATTR_EXIT_INSTR_OFFSETS
	.align		4
        /*004c*/ 	.byte	0x04, 0x1c
        /*004e*/ 	.short	(.L_15 - .L_14)


	//   ....[0]....
.L_14:
        /*0050*/ 	.word	0x00000200


	//   ....[1]....
        /*0054*/ 	.word	0x00000360


	//----- nvinfo : EIATTR_CRS_STACK_SIZE
	.align		4
.L_15:
        /*0058*/ 	.byte	0x04, 0x1e
        /*005a*/ 	.short	(.L_17 - .L_16)
.L_16:
        /*005c*/ 	.word	0x00000000


	//----- nvinfo : EIATTR_CBANK_PARAM_SIZE
	.align		4
.L_17:
        /*0060*/ 	.byte	0x03, 0x19
        /*0062*/ 	.short	0x0018


	//----- nvinfo : EIATTR_PARAM_CBANK
	.align		4
        /*0064*/ 	.byte	0x04, 0x0a
        /*0066*/ 	.short	(.L_19 - .L_18)
	.align		4
.L_18:
        /*0068*/ 	.word	index@(.nv.constant0._Z3dotPfS_S_)
        /*006c*/ 	.short	0x0380
        /*006e*/ 	.short	0x0018


	//----- nvinfo : EIATTR_SW_WAR
	.align		4
.L_19:
        /*0070*/ 	.byte	0x04, 0x36
        /*0072*/ 	.short	(.L_21 - .L_20)
.L_20:
        /*0074*/ 	.word	0x00000008
.L_21:


//--------------------- .nv.callgraph             --------------------------
	.section	.nv.callgraph,"",@"SHT_CUDA_CALLGRAPH"
	.align	4
	.sectionentsize	8
	.align		4
        /*0000*/ 	.word	0x00000000
	.align		4
        /*0004*/ 	.word	0xffffffff
	.align		4
        /*0008*/ 	.word	0x00000000
	.align		4
        /*000c*/ 	.word	0xfffffffe
	.align		4
        /*0010*/ 	.word	0x00000000
	.align		4
        /*0014*/ 	.word	0xfffffffd
	.align		4
        /*0018*/ 	.word	0x00000000
	.align		4
        /*001c*/ 	.word	0xfffffffc


//--------------------- .text._Z3dotPfS_S_        --------------------------
	.section	.text._Z3dotPfS_S_,"ax",@progbits
	.align	128
        .global         _Z3dotPfS_S_
        .type           _Z3dotPfS_S_,@function
        .size           _Z3dotPfS_S_,(.L_x_6 - _Z3dotPfS_S_)
        .other          _Z3dotPfS_S_,@"STO_CUDA_ENTRY STV_DEFAULT"
_Z3dotPfS_S_:
.text._Z3dotPfS_S_:
[----:B------:R-:W-:Y:S01]  /*0000*/  LDC R1, c[0x0][0x37c] ;  /* 0x0000df00ff017b82 */ /* 0x000fe20000000800 */
[----:B------:R-:W0:Y:S07]  /*0010*/  S2R R0, SR_TID.X ;  /* 0x0000000000007919 */ /* 0x000e2e0000002100 */
[----:B------:R-:W0:Y:S01]  /*0020*/  LDC R14, c[0x0][0x360] ;  /* 0x0000d800ff0e7b82 */ /* 0x000e220000000800 */
[----:B------:R-:W1:Y:S01]  /*0030*/  LDCU.64 UR6, c[0x0][0x358] ;  /* 0x00006b00ff0677ac */ /* 0x000e620008000a00 */
[----:B------:R-:W-:Y:S01]  /*0040*/  BSSY.RECONVERGENT B0, `(.L_x_0) ;  /* 0x0000014000007945 */ /* 0x000fe20003800200 */
[----:B------:R-:W0:Y:S01]  /*0050*/  S2R R13, SR_CTAID.X ;  /* 0x00000000000d7919 */ /* 0x000e220000002500 */
[----:B------:R-:W-:-:S02]  /*0060*/  IMAD.MOV.U32 R10, RZ, RZ, RZ ;  /* 0x000000ffff0a7224 */ /* 0x000fc400078e00ff */
[----:B0-----:R-:W-:-:S05]  /*0070*/  IMAD R2, R13, R14, R0 ;  /* 0x0000000e0d027224 */ /* 0x001fca00078e0200 */
[----:B------:R-:W-:-:S13]  /*0080*/  ISETP.GT.AND P0, PT, R2, 0x83ff, PT ;  /* 0x000083ff0200780c */ /* 0x000fda0003f04270 */
[----:B-1----:R-:W-:Y:S05]  /*0090*/  @P0 BRA `(.L_x_1) ;  /* 0x0000000000380947 */ /* 0x002fea0003800000 */
[----:B------:R-:W0:Y:S01]  /*00a0*/  LDC.64 R6, c[0x0][0x380] ;  /* 0x0000e000ff067b82 */ /* 0x000e220000000a00 */
[----:B------:R-:W1:Y:S01]  /*00b0*/  LDCU UR4, c[0x0][0x370] ;  /* 0x00006e00ff0477ac */ /* 0x000e620008000800 */
[----:B------:R-:W-:Y:S02]  /*00c0*/  HFMA2 R10, -RZ, RZ, 0, 0 ;  /* 0x00000000ff0a7431 */ /* 0x000fe400000001ff */
[----:B------:R-:W-:-:S04]  /*00d0*/  IMAD.MOV.U32 R11, RZ, RZ, R2 ;  /* 0x000000ffff0b7224 */ /* 0x000fc800078e0002 */
[----:B------:R-:W2:Y:S01]  /*00e0*/  LDC.64 R8, c[0x0][0x388] ;  /* 0x0000e200ff087b82 */ /* 0x000ea20000000a00 */
[----:B-1----:R-:W-:-:S07]  /*00f0*/  IMAD R12, R14, UR4, RZ ;  /* 0x000000040e0c7c24 */ /* 0x002fce000f8e02ff */
.L_x_2:
[----:B0-----:R-:W-:-:S04]  /*0100*/  IMAD.WIDE R2, R11, 0x4, R6 ;  /* 0x000000040b027825 */ /* 0x001fc800078e0206 */
[----:B--2---:R-:W-:Y:S02]  /*0110*/  IMAD.WIDE R4, R11, 0x4, R8 ;  /* 0x000000040b047825 */ /* 0x004fe400078e0208 */
[----:B------:R-:W2:Y:S04]  /*0120*/  LDG.E R3, desc[UR6][R2.64] ;  /* 0x0000000602037981 */ /* 0x000ea8000c1e1900 */
[----:B------:R-:W2:Y:S01]  /*0130*/  LDG.E R4, desc[UR6][R4.64] ;  /* 0x0000000604047981 */ /* 0x000ea2000c1e1900 */
[----:B------:R-:W-:-:S05]  /*0140*/  IMAD.IADD R11, R12, 0x1, R11 ;  /* 0x000000010c0b7824 */ /* 0x000fca00078e020b */
[----:B------:R-:W-:Y:S01]  /*0150*/  ISETP.GE.AND P0, PT, R11, 0x8400, PT ;  /* 0x000084000b00780c */ /* 0x000fe20003f06270 */
[----:B--2---:R-:W-:-:S12]  /*0160*/  FFMA R10, R3, R4, R10 ;  /* 0x00000004030a7223 */ /* 0x004fd8000000000a */
[----:B------:R-:W-:Y:S05]  /*0170*/  @!P0 BRA `(.L_x_2) ;  /* 0xfffffffc00e08947 */ /* 0x000fea000383ffff */
.L_x_1:
[----:B------:R-:W-:Y:S05]  /*0180*/  BSYNC.RECONVERGENT B0 ;  /* 0x0000000000007941 */ /* 0x000fea0003800200 */
.L_x_0:
[----:B------:R-:W0:Y:S01]  /*0190*/  S2UR UR5, SR_CgaCtaId ;  /* 0x00000000000579c3 */ /* 0x000e220000008800 */
[----:B------:R-:W-:Y:S01]  /*01a0*/  UMOV UR4, 0x400 ;  /* 0x0000040000047882 */ /* 0x000fe20000000000 */
[----:B------:R-:W-:Y:S01]  /*01b0*/  ISETP.GE.U32.AND P0, PT, R14, 0x2, PT ;  /* 0x000000020e00780c */ /* 0x000fe20003f06070 */
[----:B0-----:R-:W-:-:S06]  /*01c0*/  ULEA UR4, UR5, UR4, 0x18 ;  /* 0x0000000405047291 */ /* 0x001fcc000f8ec0ff */
[----:B------:R-:W-:-:S05]  /*01d0*/  LEA R5, R0, UR4, 0x2 ;  /* 0x0000000400057c11 */ /* 0x000fca000f8e10ff */
[----:B------:R0:W-:Y:S01]  /*01e0*/  STS [R5], R10 ;  /* 0x0000000a05007388 */ /* 0x0001e20000000800 */
[----:B------:R-:W-:Y:S06]  /*01f0*/  BAR.SYNC.DEFER_BLOCKING 0x0 ;  /* 0x0000000000007b1d */ /* 0x000fec0000010000 */
[----:B------:R-:W-:Y:S05]  /*0200*/  @!P0 EXIT ;  /* 0x000000000000894d */ /* 0x000fea0003800000 */
[----:B------:R-:W1:Y:S01]  /*0210*/  LDC.64 R2, c[0x0][0x390] ;  /* 0x0000e400ff027b82 */ /* 0x000e620000000a00 */
[----:B------:R-:W-:Y:S01]  /*0220*/  SHF.R.U32.HI R4, RZ, 0x1, R14 ;  /* 0x00000001ff047819 */ /* 0x000fe2000001160e */
[----:B-1----:R-:W-:-:S07]  /*0230*/  IMAD.WIDE.U32 R2, R13, 0x4, R2 ;  /* 0x000000040d027825 */ /* 0x002fce00078e0002 */
.L_x_4:
[----:B------:R-:W-:-:S13]  /*0240*/  ISETP.GE.U32.AND P0, PT, R0, R4, PT ;  /* 0x000000040000720c */ /* 0x000fda0003f06070 */
[----:B-1----:R-:W-:Y:S05]  /*0250*/  @P0 BRA `(.L_x_3) ;  /* 0x0000000000380947 */ /* 0x002fea0003800000 */
[----:B------:R-:W-:Y:S01]  /*0260*/  ISETP.NE.AND P0, PT, R0, RZ, PT ;  /* 0x000000ff0000720c */ /* 0x000fe20003f05270 */
[----:B------:R-:W-:Y:S01]  /*0270*/  LDS R7, [R5] ;  /* 0x0000000005077984 */ /* 0x000fe20000000800 */
[----:B------:R-:W-:Y:S01]  /*0280*/  LEA R6, R4, R5, 0x2 ;  /* 0x0000000504067211 */ /* 0x000fe200078e10ff */
[----:B------:R-:W-:Y:S05]  /*0290*/  WARPSYNC.ALL ;  /* 0x0000000000007948 */ /* 0x000fea0003800000 */
[----:B------:R-:W1:Y:S01]  /*02a0*/  LDS R6, [R6] ;  /* 0x0000000006067984 */ /* 0x000e620000000800 */
[----:B------:R-:W-:-:S04]  /*02b0*/  SHF.R.U32.HI R4, RZ, 0x1, R4 ;  /* 0x00000001ff047819 */ /* 0x000fc80000011604 */
[----:B------:R-:W2:Y:S01]  /*02c0*/  @!P0 S2R R9, SR_CgaCtaId ;  /* 0x0000000000098919 */ /* 0x000ea20000008800 */
[----:B------:R-:W-:-:S04]  /*02d0*/  @!P0 MOV R8, 0x400 ;  /* 0x0000040000088802 */ /* 0x000fc80000000f00 */
[----:B--2---:R-:W-:Y:S01]  /*02e0*/  @!P0 LEA R9, R9, R8, 0x18 ;  /* 0x0000000809098211 */ /* 0x004fe200078ec0ff */
[----:B-1----:R-:W-:-:S05]  /*02f0*/  FADD R8, R6, R7 ;  /* 0x0000000706087221 */ /* 0x002fca0000000000 */
[----:B------:R-:W-:Y:S01]  /*0300*/  STS [R5], R8 ;  /* 0x0000000805007388 */ /* 0x000fe20000000800 */
[----:B------:R-:W-:Y:S06]  /*0310*/  BAR.SYNC.DEFER_BLOCKING 0x0 ;  /* 0x0000000000007b1d */ /* 0x000fec0000010000 */
[----:B------:R-:W1:Y:S04]  /*0320*/  @!P0 LDS R7, [R9] ;  /* 0x0000000009078984 */ /* 0x000e680000000800 */
[----:B-1----:R1:W-:Y:S02]  /*0330*/  @!P0 STG.E desc[UR6][R2.64], R7 ;  /* 0x0000000702008986 */ /* 0x0023e4000c101906 */
.L_x_3:
[----:B------:R-:W-:-:S13]  /*0340*/  ISETP.NE.AND P0, PT, R4, RZ, PT ;  /* 0x000000ff0400720c */ /* 0x000fda0003f05270 */
[----:B------:R-:W-:Y:S05]  /*0350*/  @P0 BRA `(.L_x_4) ;  /* 0xfffffffc00b80947 */ /* 0x000fea000383ffff */
[----:B------:R-:W-:Y:S05]  /*0360*/  EXIT ;  /* 0x000000000000794d */ /* 0x000fea0003800000 */
.L_x_5:
[----:B------:R-:W-:-:S00]  /*0370*/  BRA `(.L_x_5) ;  /* 0xfffffffc00fc7947 */ /* 0x000fc0000383ffff */
[----:B------:R-:W-:-:S00]  /*0380*/  NOP ;  /* 0x0000000000007918 */ /* 0x000fc00000000000 */
[----:B------:R-:W-:-:S00]  /*0390*/  NOP ;  /* 0x0000000000007918 */ /* 0x000fc00000000000 */
[----:B------:R-:W-:-:S00]  /*03a0*/  NOP ;  /* 0x0000000000007918 */ /* 0x000fc00000000000 */
[----:B------:R-:W-:-:S00]  /*03b0*/  NOP ;  /* 0x0000000000007918 */ /* 0x000fc00000000000 */
[----:B------:R-:W-:-:S00]  /*03c0*/  NOP ;  /* 0x0000000000007918 */ /* 0x000fc00000000000 */
[----:B------:R-:W-:-:S00]  /*03d0*/  NOP ;  /* 0x0000000000007918 */ /* 0x000fc00000000000 */
[----:B------:R-:W-:-:S00]  /*03e0*/  NOP ;  /* 0x0000000000007918 */ /* 0x000fc00000000000 */
[----:B------:R-:W-:-:S00]  /*03f0*/  NOP ;  /* 0x0000000000007918 */ /* 0x000fc00000000000 */
.L_x_6:


//--------------------- .nv.shared._Z3dotPfS_S_   --------------------------
	.section	.nv.shared._Z3dotPfS_S_,"aw",@nobits
	.sectionflags	@""
	.align	4
.nv.shared._Z3dotPfS_S_:
	.zero		2048


//--------------------- .nv.shared.reserved.0     --------------------------
	.section	.nv.shared.reserved.0,"aw",@nobits
	.weak		__nv_reservedSMEM_offset_0_alias
	.size		__nv_reservedSMEM_offset_0_alias, 0, 64
	.other		__nv_reservedSMEM_offset_0_alias,@"STO_CUDA_RESERVED_SHARED STV_DEFAULT"
__nv_reservedSMEM_offset_0_alias:
	.zero		0
	.zero		64


//--------------------- .nv.constant0._Z3dotPfS_S_ --------------------------
	.section	.nv.constant0._Z3dotPfS_S_,"a",@progbits
	.sectionflags	@""
	.align	4
.nv.constant0._Z3dotPfS_S_:
	.zero		920


//--------------------- SYMBOLS --------------------------

	.type		.nv.reservedSmem.offset0,@object
	.size		.nv.reservedSmem.offset0,0x4
	.type		.nv.reservedSmem.cap,@object
	.size		.nv.reservedSmem.cap,0x4
